//
// Generated by NVIDIA NVVM Compiler
//
// Compiler Build ID: CL-36424714
// Cuda compilation tools, release 13.0, V13.0.88
// Based on NVVM 20.0.0
//

.version 9.0
.target sm_100
.address_size 64

	// .globl	_Z9addKernelPiPKiS1_
.extern .func  (.param .b32 func_retval0) vprintf
(
	.param .b64 vprintf_param_0,
	.param .b64 vprintf_param_1
)
;
.global .align 1 .b8 $str[5] = {111, 108, 97, 32};

.visible .entry _Z9addKernelPiPKiS1_(
	.param .u64 .ptr .align 1 _Z9addKernelPiPKiS1__param_0,
	.param .u64 .ptr .align 1 _Z9addKernelPiPKiS1__param_1,
	.param .u64 .ptr .align 1 _Z9addKernelPiPKiS1__param_2
)
{
	.reg .b32 	%r<3>;
	.reg .b64 	%rd<3>;

	mov.u64 	%rd1, $str;
	cvta.global.u64 	%rd2, %rd1;
	{ // callseq 0, 0
	.param .b64 param0;
	st.param.b64 	[param0], %rd2;
	.param .b64 param1;
	st.param.b64 	[param1], 0;
	.param .b32 retval0;
	call.uni (retval0), 
	vprintf, 
	(
	param0, 
	param1
	);
	ld.param.b32 	%r1, [retval0];
	} // callseq 0
	ret;

}


// ===== COMPILED SASS (sm_100) =====

	.target	sm_100

	.elftype	@"ET_EXEC"


//--------------------- .note.nv.tkinfo           --------------------------
	.section	.note.nv.tkinfo,"",@"SHT_NOTE"
	.sectionflags	@"SHF_NOTE_NV_TKINFO"
	.tkinfo
        /*0018*/ 	.word	0x00000002
        /*0030*/ 	.string	""
        /*0030*/ 	.string	"ptxas"
        /*0030*/ 	.string	"Cuda compilation tools, release 13.0, V13.0.88"
        /*0030*/ 	.string	"Build cuda_13.0.r13.0/compiler.36424714_0"
        /*0030*/ 	.string	"-arch sm_100 -m 64 "



//--------------------- .note.nv.cuinfo           --------------------------
	.section	.note.nv.cuinfo,"",@"SHT_NOTE"
	.sectionflags	@"SHF_NOTE_NV_CUINFO"
        /*0018*/ 	.short	0x0002
        /*001a*/ 	.short	0x0064
        /*001c*/ 	.short	0x0082
	.zero		2


//--------------------- .nv.info                  --------------------------
	.section	.nv.info,"",@"SHT_CUDA_INFO"
	.align	4


	//----- nvinfo : EIATTR_REGCOUNT
	.align		4
        /*0000*/ 	.byte	0x04, 0x2f
        /*0002*/ 	.short	(.L_2 - .L_1)
	.align		4
.L_1:
        /*0004*/ 	.word	index@(_Z9addKernelPiPKiS1_)
        /*0008*/ 	.word	0x00000018


	//----- nvinfo : EIATTR_FRAME_SIZE
	.align		4
.L_2:
        /*000c*/ 	.byte	0x04, 0x11
        /*000e*/ 	.short	(.L_4 - .L_3)
	.align		4
.L_3:
        /*0010*/ 	.word	index@(_Z9addKernelPiPKiS1_)
        /*0014*/ 	.word	0x00000000


	//----- nvinfo : EIATTR_MIN_STACK_SIZE
	.align		4
.L_4:
        /*0018*/ 	.byte	0x04, 0x12
        /*001a*/ 	.short	(.L_6 - .L_5)
	.align		4
.L_5:
        /*001c*/ 	.word	index@(_Z9addKernelPiPKiS1_)
        /*0020*/ 	.word	0x00000000
.L_6:


//--------------------- .nv.compat                --------------------------
	.section	.nv.compat,"",@"SHT_CUDA_COMPAT_INFO"
	.align	4
        /*0000*/ 	.byte	0x02, 0x09, 0x00, 0x00, 0x02, 0x02, 0x01, 0x00, 0x02, 0x05, 0x05, 0x00, 0x03, 0x07, 0x01, 0x01
        /*0010*/ 	.byte	0x02, 0x03, 0x00, 0x00, 0x02, 0x06, 0x01, 0x00, 0x04, 0x0b, 0x08, 0x00, 0x09, 0x00, 0x00, 0x00
        /*0020*/ 	.byte	0x00, 0x00, 0x00, 0x00


//--------------------- .nv.info._Z9addKernelPiPKiS1_ --------------------------
	.section	.nv.info._Z9addKernelPiPKiS1_,"",@"SHT_CUDA_INFO"
	.sectionflags	@""
	.align	4


	//----- nvinfo : EIATTR_CUDA_API_VERSION
	.align		4
        /*0000*/ 	.byte	0x04, 0x37
        /*0002*/ 	.short	(.L_8 - .L_7)
.L_7:
        /*0004*/ 	.word	0x00000082


	//----- nvinfo : EIATTR_KPARAM_INFO
	.align		4
.L_8:
        /*0008*/ 	.byte	0x04, 0x17
        /*000a*/ 	.short	(.L_10 - .L_9)
.L_9:
        /*000c*/ 	.word	0x00000000
        /*0010*/ 	.short	0x0002
        /*0012*/ 	.short	0x0010
        /*0014*/ 	.byte	0x00, 0xf5, 0x21, 0x00


	//----- nvinfo : EIATTR_KPARAM_INFO
	.align		4
.L_10:
        /*0018*/ 	.byte	0x04, 0x17
        /*001a*/ 	.short	(.L_12 - .L_11)
.L_11:
        /*001c*/ 	.word	0x00000000
        /*0020*/ 	.short	0x0001
        /*0022*/ 	.short	0x0008
        /*0024*/ 	.byte	0x00, 0xf5, 0x21, 0x00


	//----- nvinfo : EIATTR_KPARAM_INFO
	.align		4
.L_12:
        /*0028*/ 	.byte	0x04, 0x17
        /*002a*/ 	.short	(.L_14 - .L_13)
.L_13:
        /*002c*/ 	.word	0x00000000
        /*0030*/ 	.short	0x0000
        /*0032*/ 	.short	0x0000
        /*0034*/ 	.byte	0x00, 0xf5, 0x21, 0x00


	//----- nvinfo : EIATTR_SPARSE_MMA_MASK
	.align		4
.L_14:
        /*0038*/ 	.byte	0x03, 0x50
        /*003a*/ 	.short	0x0000


	//----- nvinfo : EIATTR_MAXREG_COUNT
	.align		4
        /*003c*/ 	.byte	0x03, 0x1b
        /*003e*/ 	.short	0x00ff


	//----- nvinfo : EIATTR_EXTERNS
	.align		4
        /*0040*/ 	.byte	0x04, 0x0f
        /*0042*/ 	.short	(.L_16 - .L_15)


	//   ....[0]....
	.align		4
.L_15:
        /*0044*/ 	.word	index@(vprintf)


	//----- nvinfo : EIATTR_MERCURY_ISA_VERSION
	.align		4
.L_16:
        /*0048*/ 	.byte	0x03, 0x5f
        /*004a*/ 	.short	0x0101


	//----- nvinfo : EIATTR_VRC_CTA_INIT_COUNT
	.align		4
        /*004c*/ 	.byte	0x02, 0x4a
	.zero		1
	.zero		1


	//----- nvinfo : EIATTR_SYSCALL_OFFSETS
	.align		4
        /*0050*/ 	.byte	0x04, 0x46
        /*0052*/ 	.short	(.L_18 - .L_17)


	//   ....[0]....
.L_17:
        /*0054*/ 	.word	0x00000080


	//----- nvinfo : EIATTR_EXIT_INSTR_OFFSETS
	.align		4
.L_18:
        /*0058*/ 	.byte	0x04, 0x1c
        /*005a*/ 	.short	(.L_20 - .L_19)


	//   ....[0]....
.L_19:
        /*005c*/ 	.word	0x00000090


	//----- nvinfo : EIATTR_CBANK_PARAM_SIZE
	.align		4
.L_20:
        /*0060*/ 	.byte	0x03, 0x19
        /*0062*/ 	.short	0x0018


	//----- nvinfo : EIATTR_PARAM_CBANK
	.align		4
        /*0064*/ 	.byte	0x04, 0x0a
        /*0066*/ 	.short	(.L_22 - .L_21)
	.align		4
.L_21:
        /*0068*/ 	.word	index@(.nv.constant0._Z9addKernelPiPKiS1_)
        /*006c*/ 	.short	0x0380
        /*006e*/ 	.short	0x0018


	//----- nvinfo : EIATTR_SW_WAR
	.align		4
.L_22:
        /*0070*/ 	.byte	0x04, 0x36
        /*0072*/ 	.short	(.L_24 - .L_23)
.L_23:
        /*0074*/ 	.word	0x00000008
.L_24:


//--------------------- .nv.callgraph             --------------------------
	.section	.nv.callgraph,"",@"SHT_CUDA_CALLGRAPH"
	.align	4
	.sectionentsize	8
	.align		4
        /*0000*/ 	.word	0x00000000
	.align		4
        /*0004*/ 	.word	0xffffffff
	.align		4
        /*0008*/ 	.word	index@(_Z9addKernelPiPKiS1_)
	.align		4
        /*000c*/ 	.word	index@(vprintf)
	.align		4
        /*0010*/ 	.word	0x00000000
	.align		4
        /*0014*/ 	.word	0xfffffffe
	.align		4
        /*0018*/ 	.word	0x00000000
	.align		4
        /*001c*/ 	.word	0xfffffffd
	.align		4
        /*0020*/ 	.word	0x00000000
	.align		4
        /*0024*/ 	.word	0xfffffffc


//--------------------- .nv.constant4             --------------------------
	.section	.nv.constant4,"a",@progbits
	.align	8
	.align		8
.nv.constant4:
        /*0000*/ 	.dword	vprintf
	.align		8
        /*0008*/ 	.dword	$str


//--------------------- .text._Z9addKernelPiPKiS1_ --------------------------
	.section	.text._Z9addKernelPiPKiS1_,"ax",@progbits
	.align	128
        .global         _Z9addKernelPiPKiS1_
        .type           _Z9addKernelPiPKiS1_,@function
        .size           _Z9addKernelPiPKiS1_,(.L_x_2 - _Z9addKernelPiPKiS1_)
        .other          _Z9addKernelPiPKiS1_,@"STO_CUDA_ENTRY STV_DEFAULT"
_Z9addKernelPiPKiS1_:
.text._Z9addKernelPiPKiS1_:
[----:B------:R-:W0:Y:S01]  /*0000*/  LDC R1, c[0x0][0x37c] ;  /* 0x0000df00ff017b82 */ /* 0x000e220000000800 */
[----:B------:R-:W-:Y:S01]  /*0010*/  MOV R0, 0x0 ;  /* 0x0000000000007802 */ /* 0x000fe20000000f00 */
[----:B------:R-:W1:Y:S01]  /*0020*/  LDCU.64 UR4, c[0x4][0x8] ;  /* 0x01000100ff0477ac */ /* 0x000e620008000a00 */
[----:B------:R-:W-:-:S05]  /*0030*/  CS2R R6, SRZ ;  /* 0x0000000000067805 */ /* 0x000fca000001ff00 */
[----:B------:R2:W3:Y:S01]  /*0040*/  LDC.64 R2, c[0x4][R0] ;  /* 0x0100000000027b82 */ /* 0x0004e20000000a00 */
[----:B-1----:R-:W-:Y:S02]  /*0050*/  IMAD.U32 R4, RZ, RZ, UR4 ;  /* 0x00000004ff047e24 */ /* 0x002fe4000f8e00ff */
[----:B--2---:R-:W-:-:S07]  /*0060*/  IMAD.U32 R5, RZ, RZ, UR5 ;  /* 0x00000005ff057e24 */ /* 0x004fce000f8e00ff */
[----:B------:R-:W-:-:S07]  /*0070*/  LEPC R20, `(.L_x_0) ;  /* 0x000000001014794e */ /* 0x000fce0000000000 */
[----:B0--3--:R-:W-:Y:S05]  /*0080*/  CALL.ABS.NOINC R2 ;  /* 0x0000000002007343 */ /* 0x009fea0003c00000 */
.L_x_0:
[----:B------:R-:W-:Y:S05]  /*0090*/  EXIT ;  /* 0x000000000000794d */ /* 0x000fea0003800000 */
.L_x_1:
[----:B------:R-:W-:-:S00]  /*00a0*/  BRA `(.L_x_1) ;  /* 0xfffffffc00fc7947 */ /* 0x000fc0000383ffff */
[----:B------:R-:W-:-:S00]  /*00b0*/  NOP ;  /* 0x0000000000007918 */ /* 0x000fc00000000000 */
        /* <DEDUP_REMOVED lines=12> */
.L_x_2:


//--------------------- .nv.global.init           --------------------------
	.section	.nv.global.init,"aw",@progbits
.nv.global.init:
	.type		$str,@object
	.size		$str,(.L_0 - $str)
$str:
        /*0000*/ 	.byte	0x6f, 0x6c, 0x61, 0x20, 0x00
.L_0:


//--------------------- .nv.shared.reserved.0     --------------------------
	.section	.nv.shared.reserved.0,"aw",@nobits
	.weak		__nv_reservedSMEM_offset_0_alias
	.size		__nv_reservedSMEM_offset_0_alias, 0, 64
	.other		__nv_reservedSMEM_offset_0_alias,@"STO_CUDA_RESERVED_SHARED STV_DEFAULT"
__nv_reservedSMEM_offset_0_alias:
	.zero		0
	.zero		64


//--------------------- .nv.constant0._Z9addKernelPiPKiS1_ --------------------------
	.section	.nv.constant0._Z9addKernelPiPKiS1_,"a",@progbits
	.sectionflags	@""
	.align	4
.nv.constant0._Z9addKernelPiPKiS1_:
	.zero		920


//--------------------- SYMBOLS --------------------------

	.type		.nv.reservedSmem.offset0,@object
	.size		.nv.reservedSmem.offset0,0x4
	.type		vprintf,@function
